//
// Generated by NVIDIA NVVM Compiler
//
// Compiler Build ID: CL-36424714
// Cuda compilation tools, release 13.0, V13.0.88
// Based on NVVM 20.0.0
//

.version 9.0
.target sm_100
.address_size 64

	// .globl	_Z4swapPiS_i

.visible .entry _Z4swapPiS_i(
	.param .u64 .ptr .align 1 _Z4swapPiS_i_param_0,
	.param .u64 .ptr .align 1 _Z4swapPiS_i_param_1,
	.param .u32 _Z4swapPiS_i_param_2
)
{
	.reg .pred 	%p<2>;
	.reg .b32 	%r<9>;
	.reg .b64 	%rd<9>;

	ld.param.u64 	%rd1, [_Z4swapPiS_i_param_0];
	ld.param.u64 	%rd2, [_Z4swapPiS_i_param_1];
	ld.param.u32 	%r2, [_Z4swapPiS_i_param_2];
	mov.u32 	%r3, %ctaid.x;
	mov.u32 	%r4, %ntid.x;
	mov.u32 	%r5, %tid.x;
	mad.lo.s32 	%r1, %r3, %r4, %r5;
	setp.ge.s32 	%p1, %r1, %r2;
	@%p1 bra 	$L__BB0_2;
	cvta.to.global.u64 	%rd3, %rd1;
	cvta.to.global.u64 	%rd4, %rd2;
	mul.wide.s32 	%rd5, %r1, 4;
	add.s64 	%rd6, %rd3, %rd5;
	ld.global.u32 	%r6, [%rd6];
	not.b32 	%r7, %r1;
	add.s32 	%r8, %r2, %r7;
	mul.wide.s32 	%rd7, %r8, 4;
	add.s64 	%rd8, %rd4, %rd7;
	st.global.u32 	[%rd8], %r6;
$L__BB0_2:
	ret;

}


// ===== COMPILED SASS (sm_100) =====

	.target	sm_100

	.elftype	@"ET_EXEC"


//--------------------- .note.nv.tkinfo           --------------------------
	.section	.note.nv.tkinfo,"",@"SHT_NOTE"
	.sectionflags	@"SHF_NOTE_NV_TKINFO"
	.tkinfo
        /*0018*/ 	.word	0x00000002
        /*0030*/ 	.string	""
        /*0030*/ 	.string	"ptxas"
        /*0030*/ 	.string	"Cuda compilation tools, release 13.0, V13.0.88"
        /*0030*/ 	.string	"Build cuda_13.0.r13.0/compiler.36424714_0"
        /*0030*/ 	.string	"-arch sm_100 -m 64 "



//--------------------- .note.nv.cuinfo           --------------------------
	.section	.note.nv.cuinfo,"",@"SHT_NOTE"
	.sectionflags	@"SHF_NOTE_NV_CUINFO"
        /*0018*/ 	.short	0x0002
        /*001a*/ 	.short	0x0064
        /*001c*/ 	.short	0x0082
	.zero		2


//--------------------- .nv.info                  --------------------------
	.section	.nv.info,"",@"SHT_CUDA_INFO"
	.align	4


	//----- nvinfo : EIATTR_REGCOUNT
	.align		4
        /*0000*/ 	.byte	0x04, 0x2f
        /*0002*/ 	.short	(.L_1 - .L_0)
	.align		4
.L_0:
        /*0004*/ 	.word	index@(_Z4swapPiS_i)
        /*0008*/ 	.word	0x0000000a


	//----- nvinfo : EIATTR_FRAME_SIZE
	.align		4
.L_1:
        /*000c*/ 	.byte	0x04, 0x11
        /*000e*/ 	.short	(.L_3 - .L_2)
	.align		4
.L_2:
        /*0010*/ 	.word	index@(_Z4swapPiS_i)
        /*0014*/ 	.word	0x00000000


	//----- nvinfo : EIATTR_MIN_STACK_SIZE
	.align		4
.L_3:
        /*0018*/ 	.byte	0x04, 0x12
        /*001a*/ 	.short	(.L_5 - .L_4)
	.align		4
.L_4:
        /*001c*/ 	.word	index@(_Z4swapPiS_i)
        /*0020*/ 	.word	0x00000000
.L_5:


//--------------------- .nv.compat                --------------------------
	.section	.nv.compat,"",@"SHT_CUDA_COMPAT_INFO"
	.align	4
        /*0000*/ 	.byte	0x02, 0x09, 0x00, 0x00, 0x02, 0x02, 0x01, 0x00, 0x02, 0x05, 0x05, 0x00, 0x03, 0x07, 0x01, 0x01
        /*0010*/ 	.byte	0x02, 0x03, 0x00, 0x00, 0x02, 0x06, 0x01, 0x00, 0x04, 0x0b, 0x08, 0x00, 0x09, 0x00, 0x00, 0x00
        /*0020*/ 	.byte	0x00, 0x00, 0x00, 0x00


//--------------------- .nv.info._Z4swapPiS_i     --------------------------
	.section	.nv.info._Z4swapPiS_i,"",@"SHT_CUDA_INFO"
	.sectionflags	@""
	.align	4


	//----- nvinfo : EIATTR_CUDA_API_VERSION
	.align		4
        /*0000*/ 	.byte	0x04, 0x37
        /*0002*/ 	.short	(.L_7 - .L_6)
.L_6:
        /*0004*/ 	.word	0x00000082


	//----- nvinfo : EIATTR_KPARAM_INFO
	.align		4
.L_7:
        /*0008*/ 	.byte	0x04, 0x17
        /*000a*/ 	.short	(.L_9 - .L_8)
.L_8:
        /*000c*/ 	.word	0x00000000
        /*0010*/ 	.short	0x0002
        /*0012*/ 	.short	0x0010
        /*0014*/ 	.byte	0x00, 0xf0, 0x11, 0x00


	//----- nvinfo : EIATTR_KPARAM_INFO
	.align		4
.L_9:
        /*0018*/ 	.byte	0x04, 0x17
        /*001a*/ 	.short	(.L_11 - .L_10)
.L_10:
        /*001c*/ 	.word	0x00000000
        /*0020*/ 	.short	0x0001
        /*0022*/ 	.short	0x0008
        /*0024*/ 	.byte	0x00, 0xf5, 0x21, 0x00


	//----- nvinfo : EIATTR_KPARAM_INFO
	.align		4
.L_11:
        /*0028*/ 	.byte	0x04, 0x17
        /*002a*/ 	.short	(.L_13 - .L_12)
.L_12:
        /*002c*/ 	.word	0x00000000
        /*0030*/ 	.short	0x0000
        /*0032*/ 	.short	0x0000
        /*0034*/ 	.byte	0x00, 0xf5, 0x21, 0x00


	//----- nvinfo : EIATTR_SPARSE_MMA_MASK
	.align		4
.L_13:
        /*0038*/ 	.byte	0x03, 0x50
        /*003a*/ 	.short	0x0000


	//----- nvinfo : EIATTR_MAXREG_COUNT
	.align		4
        /*003c*/ 	.byte	0x03, 0x1b
        /*003e*/ 	.short	0x00ff


	//----- nvinfo : EIATTR_MERCURY_ISA_VERSION
	.align		4
        /*0040*/ 	.byte	0x03, 0x5f
        /*0042*/ 	.short	0x0101


	//----- nvinfo : EIATTR_VRC_CTA_INIT_COUNT
	.align		4
        /*0044*/ 	.byte	0x02, 0x4a
	.zero		1
	.zero		1


	//----- nvinfo : EIATTR_EXIT_INSTR_OFFSETS
	.align		4
        /*0048*/ 	.byte	0x04, 0x1c
        /*004a*/ 	.short	(.L_15 - .L_14)


	//   ....[0]....
.L_14:
        /*004c*/ 	.word	0x00000070


	//   ....[1]....
        /*0050*/ 	.word	0x00000110


	//----- nvinfo : EIATTR_CBANK_PARAM_SIZE
	.align		4
.L_15:
        /*0054*/ 	.byte	0x03, 0x19
        /*0056*/ 	.short	0x0014


	//----- nvinfo : EIATTR_PARAM_CBANK
	.align		4
        /*0058*/ 	.byte	0x04, 0x0a
        /*005a*/ 	.short	(.L_17 - .L_16)
	.align		4
.L_16:
        /*005c*/ 	.word	index@(.nv.constant0._Z4swapPiS_i)
        /*0060*/ 	.short	0x0380
        /*0062*/ 	.short	0x0014


	//----- nvinfo : EIATTR_SW_WAR
	.align		4
.L_17:
        /*0064*/ 	.byte	0x04, 0x36
        /*0066*/ 	.short	(.L_19 - .L_18)
.L_18:
        /*0068*/ 	.word	0x00000008
.L_19:


//--------------------- .nv.callgraph             --------------------------
	.section	.nv.callgraph,"",@"SHT_CUDA_CALLGRAPH"
	.align	4
	.sectionentsize	8
	.align		4
        /*0000*/ 	.word	0x00000000
	.align		4
        /*0004*/ 	.word	0xffffffff
	.align		4
        /*0008*/ 	.word	0x00000000
	.align		4
        /*000c*/ 	.word	0xfffffffe
	.align		4
        /*0010*/ 	.word	0x00000000
	.align		4
        /*0014*/ 	.word	0xfffffffd
	.align		4
        /*0018*/ 	.word	0x00000000
	.align		4
        /*001c*/ 	.word	0xfffffffc


//--------------------- .text._Z4swapPiS_i        --------------------------
	.section	.text._Z4swapPiS_i,"ax",@progbits
	.align	128
        .global         _Z4swapPiS_i
        .type           _Z4swapPiS_i,@function
        .size           _Z4swapPiS_i,(.L_x_1 - _Z4swapPiS_i)
        .other          _Z4swapPiS_i,@"STO_CUDA_ENTRY STV_DEFAULT"
_Z4swapPiS_i:
.text._Z4swapPiS_i:
[----:B------:R-:W-:Y:S01]  /*0000*/  LDC R1, c[0x0][0x37c] ;  /* 0x0000df00ff017b82 */ /* 0x000fe20000000800 */
[----:B------:R-:W0:Y:S07]  /*0010*/  S2R R0, SR_TID.X ;  /* 0x0000000000007919 */ /* 0x000e2e0000002100 */
[----:B------:R-:W0:Y:S01]  /*0020*/  S2UR UR4, SR_CTAID.X ;  /* 0x00000000000479c3 */ /* 0x000e220000002500 */
[----:B------:R-:W1:Y:S07]  /*0030*/  LDCU UR6, c[0x0][0x390] ;  /* 0x00007200ff0677ac */ /* 0x000e6e0008000800 */
[----:B------:R-:W0:Y:S02]  /*0040*/  LDC R7, c[0x0][0x360] ;  /* 0x0000d800ff077b82 */ /* 0x000e240000000800 */
[----:B0-----:R-:W-:-:S05]  /*0050*/  IMAD R7, R7, UR4, R0 ;  /* 0x0000000407077c24 */ /* 0x001fca000f8e0200 */
[----:B-1----:R-:W-:-:S13]  /*0060*/  ISETP.GE.AND P0, PT, R7, UR6, PT ;  /* 0x0000000607007c0c */ /* 0x002fda000bf06270 */
[----:B------:R-:W-:Y:S05]  /*0070*/  @P0 EXIT ;  /* 0x000000000000094d */ /* 0x000fea0003800000 */
[----:B------:R-:W0:Y:S01]  /*0080*/  LDC.64 R2, c[0x0][0x380] ;  /* 0x0000e000ff027b82 */ /* 0x000e220000000a00 */
[----:B------:R-:W1:Y:S07]  /*0090*/  LDCU.64 UR4, c[0x0][0x358] ;  /* 0x00006b00ff0477ac */ /* 0x000e6e0008000a00 */
[----:B------:R-:W2:Y:S01]  /*00a0*/  LDC.64 R4, c[0x0][0x388] ;  /* 0x0000e200ff047b82 */ /* 0x000ea20000000a00 */
[----:B0-----:R-:W-:-:S06]  /*00b0*/  IMAD.WIDE R2, R7, 0x4, R2 ;  /* 0x0000000407027825 */ /* 0x001fcc00078e0202 */
[----:B-1----:R-:W3:Y:S01]  /*00c0*/  LDG.E R3, desc[UR4][R2.64] ;  /* 0x0000000402037981 */ /* 0x002ee2000c1e1900 */
[----:B------:R-:W-:-:S04]  /*00d0*/  LOP3.LUT R7, RZ, R7, RZ, 0x33, !PT ;  /* 0x00000007ff077212 */ /* 0x000fc800078e33ff */
[----:B------:R-:W-:-:S05]  /*00e0*/  IADD3 R7, PT, PT, R7, UR6, RZ ;  /* 0x0000000607077c10 */ /* 0x000fca000fffe0ff */
[----:B--2---:R-:W-:-:S05]  /*00f0*/  IMAD.WIDE R4, R7, 0x4, R4 ;  /* 0x0000000407047825 */ /* 0x004fca00078e0204 */
[----:B---3--:R-:W-:Y:S01]  /*0100*/  STG.E desc[UR4][R4.64], R3 ;  /* 0x0000000304007986 */ /* 0x008fe2000c101904 */
[----:B------:R-:W-:Y:S05]  /*0110*/  EXIT ;  /* 0x000000000000794d */ /* 0x000fea0003800000 */
.L_x_0:
[----:B------:R-:W-:-:S00]  /*0120*/  BRA `(.L_x_0) ;  /* 0xfffffffc00fc7947 */ /* 0x000fc0000383ffff */
[----:B------:R-:W-:-:S00]  /*0130*/  NOP ;  /* 0x0000000000007918 */ /* 0x000fc00000000000 */
        /* <DEDUP_REMOVED lines=12> */
.L_x_1:


//--------------------- .nv.shared.reserved.0     --------------------------
	.section	.nv.shared.reserved.0,"aw",@nobits
	.weak		__nv_reservedSMEM_offset_0_alias
	.size		__nv_reservedSMEM_offset_0_alias, 0, 64
	.other		__nv_reservedSMEM_offset_0_alias,@"STO_CUDA_RESERVED_SHARED STV_DEFAULT"
__nv_reservedSMEM_offset_0_alias:
	.zero		0
	.zero		64


//--------------------- .nv.constant0._Z4swapPiS_i --------------------------
	.section	.nv.constant0._Z4swapPiS_i,"a",@progbits
	.sectionflags	@""
	.align	4
.nv.constant0._Z4swapPiS_i:
	.zero		916


//--------------------- SYMBOLS --------------------------

	.type		.nv.reservedSmem.offset0,@object
	.size		.nv.reservedSmem.offset0,0x4
